//
// Generated by NVIDIA NVVM Compiler
//
// Compiler Build ID: CL-36424714
// Cuda compilation tools, release 13.0, V13.0.88
// Based on NVVM 20.0.0
//

.version 9.0
.target sm_100
.address_size 64

	// .globl	_Z12shift_cypherPhS_iii

.visible .entry _Z12shift_cypherPhS_iii(
	.param .u64 .ptr .align 1 _Z12shift_cypherPhS_iii_param_0,
	.param .u64 .ptr .align 1 _Z12shift_cypherPhS_iii_param_1,
	.param .u32 _Z12shift_cypherPhS_iii_param_2,
	.param .u32 _Z12shift_cypherPhS_iii_param_3,
	.param .u32 _Z12shift_cypherPhS_iii_param_4
)
{


	ret;

}


// ===== COMPILED SASS (sm_100) =====

	.target	sm_100

	.elftype	@"ET_EXEC"


//--------------------- .note.nv.tkinfo           --------------------------
	.section	.note.nv.tkinfo,"",@"SHT_NOTE"
	.sectionflags	@"SHF_NOTE_NV_TKINFO"
	.tkinfo
        /*0018*/ 	.word	0x00000002
        /*0030*/ 	.string	""
        /*0030*/ 	.string	"ptxas"
        /*0030*/ 	.string	"Cuda compilation tools, release 13.0, V13.0.88"
        /*0030*/ 	.string	"Build cuda_13.0.r13.0/compiler.36424714_0"
        /*0030*/ 	.string	"-arch sm_100 -m 64 "



//--------------------- .note.nv.cuinfo           --------------------------
	.section	.note.nv.cuinfo,"",@"SHT_NOTE"
	.sectionflags	@"SHF_NOTE_NV_CUINFO"
        /*0018*/ 	.short	0x0002
        /*001a*/ 	.short	0x0064
        /*001c*/ 	.short	0x0082
	.zero		2


//--------------------- .nv.info                  --------------------------
	.section	.nv.info,"",@"SHT_CUDA_INFO"
	.align	4


	//----- nvinfo : EIATTR_REGCOUNT
	.align		4
        /*0000*/ 	.byte	0x04, 0x2f
        /*0002*/ 	.short	(.L_1 - .L_0)
	.align		4
.L_0:
        /*0004*/ 	.word	index@(_Z12shift_cypherPhS_iii)
        /*0008*/ 	.word	0x00000004


	//----- nvinfo : EIATTR_FRAME_SIZE
	.align		4
.L_1:
        /*000c*/ 	.byte	0x04, 0x11
        /*000e*/ 	.short	(.L_3 - .L_2)
	.align		4
.L_2:
        /*0010*/ 	.word	index@(_Z12shift_cypherPhS_iii)
        /*0014*/ 	.word	0x00000000


	//----- nvinfo : EIATTR_MIN_STACK_SIZE
	.align		4
.L_3:
        /*0018*/ 	.byte	0x04, 0x12
        /*001a*/ 	.short	(.L_5 - .L_4)
	.align		4
.L_4:
        /*001c*/ 	.word	index@(_Z12shift_cypherPhS_iii)
        /*0020*/ 	.word	0x00000000
.L_5:


//--------------------- .nv.compat                --------------------------
	.section	.nv.compat,"",@"SHT_CUDA_COMPAT_INFO"
	.align	4
        /*0000*/ 	.byte	0x02, 0x09, 0x00, 0x00, 0x02, 0x02, 0x01, 0x00, 0x02, 0x05, 0x05, 0x00, 0x03, 0x07, 0x01, 0x01
        /*0010*/ 	.byte	0x02, 0x03, 0x00, 0x00, 0x02, 0x06, 0x01, 0x00, 0x04, 0x0b, 0x08, 0x00, 0x09, 0x00, 0x00, 0x00
        /*0020*/ 	.byte	0x00, 0x00, 0x00, 0x00


//--------------------- .nv.info._Z12shift_cypherPhS_iii --------------------------
	.section	.nv.info._Z12shift_cypherPhS_iii,"",@"SHT_CUDA_INFO"
	.sectionflags	@""
	.align	4


	//----- nvinfo : EIATTR_CUDA_API_VERSION
	.align		4
        /*0000*/ 	.byte	0x04, 0x37
        /*0002*/ 	.short	(.L_7 - .L_6)
.L_6:
        /*0004*/ 	.word	0x00000082


	//----- nvinfo : EIATTR_KPARAM_INFO
	.align		4
.L_7:
        /*0008*/ 	.byte	0x04, 0x17
        /*000a*/ 	.short	(.L_9 - .L_8)
.L_8:
        /*000c*/ 	.word	0x00000000
        /*0010*/ 	.short	0x0004
        /*0012*/ 	.short	0x0018
        /*0014*/ 	.byte	0x00, 0xf0, 0x11, 0x00


	//----- nvinfo : EIATTR_KPARAM_INFO
	.align		4
.L_9:
        /*0018*/ 	.byte	0x04, 0x17
        /*001a*/ 	.short	(.L_11 - .L_10)
.L_10:
        /*001c*/ 	.word	0x00000000
        /*0020*/ 	.short	0x0003
        /*0022*/ 	.short	0x0014
        /*0024*/ 	.byte	0x00, 0xf0, 0x11, 0x00


	//----- nvinfo : EIATTR_KPARAM_INFO
	.align		4
.L_11:
        /*0028*/ 	.byte	0x04, 0x17
        /*002a*/ 	.short	(.L_13 - .L_12)
.L_12:
        /*002c*/ 	.word	0x00000000
        /*0030*/ 	.short	0x0002
        /*0032*/ 	.short	0x0010
        /*0034*/ 	.byte	0x00, 0xf0, 0x11, 0x00


	//----- nvinfo : EIATTR_KPARAM_INFO
	.align		4
.L_13:
        /*0038*/ 	.byte	0x04, 0x17
        /*003a*/ 	.short	(.L_15 - .L_14)
.L_14:
        /*003c*/ 	.word	0x00000000
        /*0040*/ 	.short	0x0001
        /*0042*/ 	.short	0x0008
        /*0044*/ 	.byte	0x00, 0xf5, 0x21, 0x00


	//----- nvinfo : EIATTR_KPARAM_INFO
	.align		4
.L_15:
        /*0048*/ 	.byte	0x04, 0x17
        /*004a*/ 	.short	(.L_17 - .L_16)
.L_16:
        /*004c*/ 	.word	0x00000000
        /*0050*/ 	.short	0x0000
        /*0052*/ 	.short	0x0000
        /*0054*/ 	.byte	0x00, 0xf5, 0x21, 0x00


	//----- nvinfo : EIATTR_SPARSE_MMA_MASK
	.align		4
.L_17:
        /*0058*/ 	.byte	0x03, 0x50
        /*005a*/ 	.short	0x0000


	//----- nvinfo : EIATTR_MAXREG_COUNT
	.align		4
        /*005c*/ 	.byte	0x03, 0x1b
        /*005e*/ 	.short	0x00ff


	//----- nvinfo : EIATTR_MERCURY_ISA_VERSION
	.align		4
        /*0060*/ 	.byte	0x03, 0x5f
        /*0062*/ 	.short	0x0101


	//----- nvinfo : EIATTR_VRC_CTA_INIT_COUNT
	.align		4
        /*0064*/ 	.byte	0x02, 0x4a
	.zero		1
	.zero		1


	//----- nvinfo : EIATTR_EXIT_INSTR_OFFSETS
	.align		4
        /*0068*/ 	.byte	0x04, 0x1c
        /*006a*/ 	.short	(.L_19 - .L_18)


	//   ....[0]....
.L_18:
        /*006c*/ 	.word	0x00000010


	//----- nvinfo : EIATTR_CBANK_PARAM_SIZE
	.align		4
.L_19:
        /*0070*/ 	.byte	0x03, 0x19
        /*0072*/ 	.short	0x001c


	//----- nvinfo : EIATTR_PARAM_CBANK
	.align		4
        /*0074*/ 	.byte	0x04, 0x0a
        /*0076*/ 	.short	(.L_21 - .L_20)
	.align		4
.L_20:
        /*0078*/ 	.word	index@(.nv.constant0._Z12shift_cypherPhS_iii)
        /*007c*/ 	.short	0x0380
        /*007e*/ 	.short	0x001c


	//----- nvinfo : EIATTR_SW_WAR
	.align		4
.L_21:
        /*0080*/ 	.byte	0x04, 0x36
        /*0082*/ 	.short	(.L_23 - .L_22)
.L_22:
        /*0084*/ 	.word	0x00000008
.L_23:


//--------------------- .nv.callgraph             --------------------------
	.section	.nv.callgraph,"",@"SHT_CUDA_CALLGRAPH"
	.align	4
	.sectionentsize	8
	.align		4
        /*0000*/ 	.word	0x00000000
	.align		4
        /*0004*/ 	.word	0xffffffff
	.align		4
        /*0008*/ 	.word	0x00000000
	.align		4
        /*000c*/ 	.word	0xfffffffe
	.align		4
        /*0010*/ 	.word	0x00000000
	.align		4
        /*0014*/ 	.word	0xfffffffd
	.align		4
        /*0018*/ 	.word	0x00000000
	.align		4
        /*001c*/ 	.word	0xfffffffc


//--------------------- .text._Z12shift_cypherPhS_iii --------------------------
	.section	.text._Z12shift_cypherPhS_iii,"ax",@progbits
	.align	128
        .global         _Z12shift_cypherPhS_iii
        .type           _Z12shift_cypherPhS_iii,@function
        .size           _Z12shift_cypherPhS_iii,(.L_x_1 - _Z12shift_cypherPhS_iii)
        .other          _Z12shift_cypherPhS_iii,@"STO_CUDA_ENTRY STV_DEFAULT"
_Z12shift_cypherPhS_iii:
.text._Z12shift_cypherPhS_iii:
[----:B------:R-:W-:Y:S01]  /*0000*/  LDC R1, c[0x0][0x37c] ;  /* 0x0000df00ff017b82 */ /* 0x000fe20000000800 */
[----:B------:R-:W-:Y:S05]  /*0010*/  EXIT ;  /* 0x000000000000794d */ /* 0x000fea0003800000 */
.L_x_0:
[----:B------:R-:W-:-:S00]  /*0020*/  BRA `(.L_x_0) ;  /* 0xfffffffc00fc7947 */ /* 0x000fc0000383ffff */
[----:B------:R-:W-:-:S00]  /*0030*/  NOP ;  /* 0x0000000000007918 */ /* 0x000fc00000000000 */
        /* <DEDUP_REMOVED lines=12> */
.L_x_1:


//--------------------- .nv.shared.reserved.0     --------------------------
	.section	.nv.shared.reserved.0,"aw",@nobits
	.weak		__nv_reservedSMEM_offset_0_alias
	.size		__nv_reservedSMEM_offset_0_alias, 0, 64
	.other		__nv_reservedSMEM_offset_0_alias,@"STO_CUDA_RESERVED_SHARED STV_DEFAULT"
__nv_reservedSMEM_offset_0_alias:
	.zero		0
	.zero		64


//--------------------- .nv.constant0._Z12shift_cypherPhS_iii --------------------------
	.section	.nv.constant0._Z12shift_cypherPhS_iii,"a",@progbits
	.sectionflags	@""
	.align	4
.nv.constant0._Z12shift_cypherPhS_iii:
	.zero		924


//--------------------- SYMBOLS --------------------------

	.type		.nv.reservedSmem.offset0,@object
	.size		.nv.reservedSmem.offset0,0x4
